	.headerflags	@"EF_CUDA_TEXMODE_UNIFIED EF_CUDA_64BIT_ADDRESS EF_CUDA_ACCELERATORS EF_CUDA_SM90 EF_CUDA_VIRTUAL_SM(EF_CUDA_SM90)"
	.elftype	@"ET_EXEC"


//--------------------- .nv.info                  --------------------------
	.section	.nv.info,"",@"SHT_CUDA_INFO"
	.align	4


	//----- nvinfo : EIATTR_REGCOUNT
	.align		4
        /*0000*/ 	.byte	0x04, 0x2f
        /*0002*/ 	.short	(.L_3 - .L_2)
	.align		4
.L_2:
        /*0004*/ 	.word	index@(triton_poi_fused__native_batch_norm_legit_no_training_add_leaky_relu_10)
        /*0008*/ 	.word	0x00000020


	//----- nvinfo : EIATTR_MIN_STACK_SIZE
	.align		4
.L_3:
        /*000c*/ 	.byte	0x04, 0x12
        /*000e*/ 	.short	(.L_5 - .L_4)
	.align		4
.L_4:
        /*0010*/ 	.word	index@(triton_poi_fused__native_batch_norm_legit_no_training_add_leaky_relu_10)
        /*0014*/ 	.word	0x00000000


	//----- nvinfo : EIATTR_FRAME_SIZE
	.align		4
.L_5:
        /*0018*/ 	.byte	0x04, 0x11
        /*001a*/ 	.short	(.L_7 - .L_6)
	.align		4
.L_6:
        /*001c*/ 	.word	index@(triton_poi_fused__native_batch_norm_legit_no_training_add_leaky_relu_10)
        /*0020*/ 	.word	0x00000000


	//----- nvinfo : EIATTR_MIN_STACK_SIZE
	.align		4
.L_7:
        /*0024*/ 	.byte	0x04, 0x12
        /*0026*/ 	.short	(.L_9 - .L_8)
	.align		4
.L_8:
        /*0028*/ 	.word	index@(triton_poi_fused__native_batch_norm_legit_no_training_add_leaky_relu_10)
        /*002c*/ 	.word	0x00000000
.L_9:


//--------------------- .nv.info.triton_poi_fused__native_batch_norm_legit_no_training_add_leaky_relu_10 --------------------------
	.section	.nv.info.triton_poi_fused__native_batch_norm_legit_no_training_add_leaky_relu_10,"",@"SHT_CUDA_INFO"
	.sectionflags	@""
	.align	4


	//----- nvinfo : EIATTR_CUDA_API_VERSION
	.align		4
        /*0000*/ 	.byte	0x04, 0x37
        /*0002*/ 	.short	(.L_11 - .L_10)
.L_10:
        /*0004*/ 	.word	0x0000007c


	//----- nvinfo : EIATTR_KPARAM_INFO
	.align		4
.L_11:
        /*0008*/ 	.byte	0x04, 0x17
        /*000a*/ 	.short	(.L_13 - .L_12)
.L_12:
        /*000c*/ 	.word	0x00000000
        /*0010*/ 	.short	0x0008
        /*0012*/ 	.short	0x003c
        /*0014*/ 	.byte	0x00, 0xf0, 0x11, 0x00


	//----- nvinfo : EIATTR_KPARAM_INFO
	.align		4
.L_13:
        /*0018*/ 	.byte	0x04, 0x17
        /*001a*/ 	.short	(.L_15 - .L_14)
.L_14:
        /*001c*/ 	.word	0x00000000
        /*0020*/ 	.short	0x0007
        /*0022*/ 	.short	0x0038
        /*0024*/ 	.byte	0x00, 0xf0, 0x11, 0x00


	//----- nvinfo : EIATTR_KPARAM_INFO
	.align		4
.L_15:
        /*0028*/ 	.byte	0x04, 0x17
        /*002a*/ 	.short	(.L_17 - .L_16)
.L_16:
        /*002c*/ 	.word	0x00000000
        /*0030*/ 	.short	0x0006
        /*0032*/ 	.short	0x0030
        /*0034*/ 	.byte	0x00, 0xf4, 0x21, 0x00


	//----- nvinfo : EIATTR_KPARAM_INFO
	.align		4
.L_17:
        /*0038*/ 	.byte	0x04, 0x17
        /*003a*/ 	.short	(.L_19 - .L_18)
.L_18:
        /*003c*/ 	.word	0x00000000
        /*0040*/ 	.short	0x0005
        /*0042*/ 	.short	0x0028
        /*0044*/ 	.byte	0x00, 0xf4, 0x21, 0x00


	//----- nvinfo : EIATTR_KPARAM_INFO
	.align		4
.L_19:
        /*0048*/ 	.byte	0x04, 0x17
        /*004a*/ 	.short	(.L_21 - .L_20)
.L_20:
        /*004c*/ 	.word	0x00000000
        /*0050*/ 	.short	0x0004
        /*0052*/ 	.short	0x0020
        /*0054*/ 	.byte	0x00, 0xf4, 0x21, 0x00


	//----- nvinfo : EIATTR_KPARAM_INFO
	.align		4
.L_21:
        /*0058*/ 	.byte	0x04, 0x17
        /*005a*/ 	.short	(.L_23 - .L_22)
.L_22:
        /*005c*/ 	.word	0x00000000
        /*0060*/ 	.short	0x0003
        /*0062*/ 	.short	0x0018
        /*0064*/ 	.byte	0x00, 0xf4, 0x21, 0x00


	//----- nvinfo : EIATTR_KPARAM_INFO
	.align		4
.L_23:
        /*0068*/ 	.byte	0x04, 0x17
        /*006a*/ 	.short	(.L_25 - .L_24)
.L_24:
        /*006c*/ 	.word	0x00000000
        /*0070*/ 	.short	0x0002
        /*0072*/ 	.short	0x0010
        /*0074*/ 	.byte	0x00, 0xf4, 0x21, 0x00


	//----- nvinfo : EIATTR_KPARAM_INFO
	.align		4
.L_25:
        /*0078*/ 	.byte	0x04, 0x17
        /*007a*/ 	.short	(.L_27 - .L_26)
.L_26:
        /*007c*/ 	.word	0x00000000
        /*0080*/ 	.short	0x0001
        /*0082*/ 	.short	0x0008
        /*0084*/ 	.byte	0x00, 0xf4, 0x21, 0x00


	//----- nvinfo : EIATTR_KPARAM_INFO
	.align		4
.L_27:
        /*0088*/ 	.byte	0x04, 0x17
        /*008a*/ 	.short	(.L_29 - .L_28)
.L_28:
        /*008c*/ 	.word	0x00000000
        /*0090*/ 	.short	0x0000
        /*0092*/ 	.short	0x0000
        /*0094*/ 	.byte	0x00, 0xf4, 0x21, 0x00


	//----- nvinfo : EIATTR_SPARSE_MMA_MASK
	.align		4
.L_29:
        /*0098*/ 	.byte	0x03, 0x50
        /*009a*/ 	.short	0x0000


	//----- nvinfo : EIATTR_MAXREG_COUNT
	.align		4
        /*009c*/ 	.byte	0x03, 0x1b
        /*009e*/ 	.short	0x00ff


	//----- nvinfo : EIATTR_EXIT_INSTR_OFFSETS
	.align		4
        /*00a0*/ 	.byte	0x04, 0x1c
        /*00a2*/ 	.short	(.L_31 - .L_30)


	//   ....[0]....
.L_30:
        /*00a4*/ 	.word	0x00000e40


	//   ....[1]....
        /*00a8*/ 	.word	0x00000f00


	//----- nvinfo : EIATTR_REQNTID
	.align		4
.L_31:
        /*00ac*/ 	.byte	0x04, 0x10
        /*00ae*/ 	.short	(.L_33 - .L_32)
.L_32:
        /*00b0*/ 	.word	0x00000080
        /*00b4*/ 	.word	0x00000001
        /*00b8*/ 	.word	0x00000001


	//----- nvinfo : EIATTR_CBANK_PARAM_SIZE
	.align		4
.L_33:
        /*00bc*/ 	.byte	0x03, 0x19
        /*00be*/ 	.short	0x0040


	//----- nvinfo : EIATTR_PARAM_CBANK
	.align		4
        /*00c0*/ 	.byte	0x04, 0x0a
        /*00c2*/ 	.short	(.L_35 - .L_34)
	.align		4
.L_34:
        /*00c4*/ 	.word	index@(.nv.constant0.triton_poi_fused__native_batch_norm_legit_no_training_add_leaky_relu_10)
        /*00c8*/ 	.short	0x0210
        /*00ca*/ 	.short	0x0040


	//----- nvinfo : EIATTR_SW_WAR
	.align		4
.L_35:
        /*00cc*/ 	.byte	0x04, 0x36
        /*00ce*/ 	.short	(.L_37 - .L_36)
.L_36:
        /*00d0*/ 	.word	0x00000008
.L_37:


//--------------------- .nv.callgraph             --------------------------
	.section	.nv.callgraph,"",@"SHT_CUDA_CALLGRAPH"
	.align	4
	.sectionentsize	8
	.align		4
        /*0000*/ 	.word	0x00000000
	.align		4
        /*0004*/ 	.word	0xffffffff
	.align		4
        /*0008*/ 	.word	0x00000000
	.align		4
        /*000c*/ 	.word	0xfffffffe
	.align		4
        /*0010*/ 	.word	0x00000000
	.align		4
        /*0014*/ 	.word	0xfffffffd
	.align		4
        /*0018*/ 	.word	0x00000000
	.align		4
        /*001c*/ 	.word	0xfffffffc


//--------------------- .nv.constant4             --------------------------
	.section	.nv.constant4,"a",@progbits
	.align	8
	.align		8
.nv.constant4:
        /*0000*/ 	.dword	_$_str
	.align		8
        /*0008*/ 	.dword	_$_str_$_2


//--------------------- .text.triton_poi_fused__native_batch_norm_legit_no_training_add_leaky_relu_10 --------------------------
	.section	.text.triton_poi_fused__native_batch_norm_legit_no_training_add_leaky_relu_10,"ax",@progbits
	.sectionflags	@"SHF_BARRIERS=1"
	.align	128
        .global         triton_poi_fused__native_batch_norm_legit_no_training_add_leaky_relu_10
        .type           triton_poi_fused__native_batch_norm_legit_no_training_add_leaky_relu_10,@function
        .size           triton_poi_fused__native_batch_norm_legit_no_training_add_leaky_relu_10,(.L_x_1 - triton_poi_fused__native_batch_norm_legit_no_training_add_leaky_relu_10)
        .other          triton_poi_fused__native_batch_norm_legit_no_training_add_leaky_relu_10,@"STO_CUDA_ENTRY STV_DEFAULT"
triton_poi_fused__native_batch_norm_legit_no_training_add_leaky_relu_10:
.text.triton_poi_fused__native_batch_norm_legit_no_training_add_leaky_relu_10:
[----:B------:R-:W0:Y:S08]  /*0000*/  LDC R1, c[0x0][0x28] ;  /* 0x00000a00ff017b82 */ /* 0x000e300000000800 */
[----:B------:R-:W1:Y:S01]  /*0010*/  S2UR UR9, SR_CTAID.X ;  /* 0x00000000000979c3 */ /* 0x000e620000002500 */
[----:B------:R-:W-:Y:S01]  /*0020*/  ULDC.64 UR4, c[0x0][0x220] ;  /* 0x0000880000047ab9 */ /* 0x000fe20000000a00 */
[----:B------:R-:W-:Y:S01]  /*0030*/  ULDC.64 UR10, c[0x0][0x208] ;  /* 0x00008200000a7ab9 */ /* 0x000fe20000000a00 */
[----:B------:R-:W2:Y:S01]  /*0040*/  S2R R0, SR_CTAID.Y ;  /* 0x0000000000007919 */ /* 0x000ea20000002600 */
[----:B------:R-:W-:Y:S01]  /*0050*/  ULDC.64 UR6, c[0x0][0x228] ;  /* 0x00008a0000067ab9 */ /* 0x000fe20000000a00 */
[----:B------:R-:W3:Y:S03]  /*0060*/  S2R R10, SR_TID.X ;  /* 0x00000000000a7919 */ /* 0x000ee60000002100 */
[----:B------:R-:W4:Y:S01]  /*0070*/  LDC.64 R16, c[0x0][0x210] ;  /* 0x00008400ff107b82 */ /* 0x000f220000000a00 */
[----:B------:R-:W-:-:S07]  /*0080*/  HFMA2.MMA R7, -RZ, RZ, 0, 0 ;  /* 0x00000000ff077435 */ /* 0x000fce00000001ff */
[----:B------:R-:W5:Y:S01]  /*0090*/  LDC.64 R14, c[0x0][0x238] ;  /* 0x00008e00ff0e7b82 */ /* 0x000f620000000a00 */
[----:B-1----:R-:W-:Y:S02]  /*00a0*/  UISETP.GE.AND UP0, UPT, UR9, 0x40, UPT ;  /* 0x000000400900788c */ /* 0x002fe4000bf06270 */
[----:B------:R-:W-:-:S04]  /*00b0*/  UIMAD.WIDE UR4, UR9, 0x4, UR4 ;  /* 0x00000004090478a5 */ /* 0x000fc8000f8e0204 */
[----:B------:R-:W-:Y:S02]  /*00c0*/  PLOP3.LUT P0, PT, PT, PT, UP0, 0x80, 0x0 ;  /* 0x000000000000781c */ /* 0x000fe40003f0f008 */
[----:B------:R-:W-:Y:S02]  /*00d0*/  MOV R2, UR4 ;  /* 0x0000000400027c02 */ /* 0x000fe40008000f00 */
[----:B------:R-:W-:Y:S01]  /*00e0*/  MOV R3, UR5 ;  /* 0x0000000500037c02 */ /* 0x000fe20008000f00 */
[----:B------:R-:W-:-:S08]  /*00f0*/  ULDC.64 UR4, c[0x0][0x218] ;  /* 0x0000860000047ab9 */ /* 0x000fd00000000a00 */
[----:B------:R2:W5:Y:S01]  /*0100*/  @!P0 LDG.E.EL R11, desc[UR10][R2.64] ;  /* 0x0000000a020b8981 */ /* 0x000562000c2e1900 */
[----:B------:R-:W-:Y:S01]  /*0110*/  PLOP3.LUT P1, PT, PT, PT, UP0, 0x80, 0x0 ;  /* 0x000000000000781c */ /* 0x000fe20003f2f008 */
[----:B------:R-:W-:Y:S01]  /*0120*/  UIMAD.WIDE UR6, UR9, 0x4, UR6 ;  /* 0x00000004090678a5 */ /* 0x000fe2000f8e0206 */
[----:B------:R-:W-:Y:S01]  /*0130*/  PLOP3.LUT P0, PT, PT, PT, UP0, 0x80, 0x0 ;  /* 0x000000000000781c */ /* 0x000fe20003f0f008 */
[----:B------:R-:W-:Y:S01]  /*0140*/  UIMAD.WIDE UR4, UR9, 0x4, UR4 ;  /* 0x00000004090478a5 */ /* 0x000fe2000f8e0204 */
[----:B------:R-:W-:-:S03]  /*0150*/  PLOP3.LUT P3, PT, PT, PT, UP0, 0x80, 0x0 ;  /* 0x000000000000781c */ /* 0x000fc60003f6f008 */
[----:B------:R-:W-:Y:S01]  /*0160*/  IMAD.U32 R8, RZ, RZ, UR6 ;  /* 0x00000006ff087e24 */ /* 0x000fe2000f8e00ff */
[----:B------:R-:W-:Y:S01]  /*0170*/  MOV R9, UR7 ;  /* 0x0000000700097c02 */ /* 0x000fe20008000f00 */
[----:B--2---:R-:W-:Y:S01]  /*0180*/  IMAD.SHL.U32 R3, R0, 0x400, RZ ;  /* 0x0000040000037824 */ /* 0x004fe200078e00ff */
[----:B------:R-:W-:Y:S01]  /*0190*/  MOV R5, UR5 ;  /* 0x0000000500057c02 */ /* 0x000fe20008000f00 */
[----:B------:R-:W-:Y:S01]  /*01a0*/  IMAD.U32 R4, RZ, RZ, UR4 ;  /* 0x00000004ff047e24 */ /* 0x000fe2000f8e00ff */
[----:B------:R-:W-:Y:S01]  /*01b0*/  ULDC.64 UR4, c[0x0][0x230] ;  /* 0x00008c0000047ab9 */ /* 0x000fe20000000a00 */
[----:B------:R-:W-:Y:S01]  /*01c0*/  PLOP3.LUT P2, PT, PT, PT, UP0, 0x80, 0x0 ;  /* 0x000000000000781c */ /* 0x000fe20003f4f008 */
[----:B------:R1:W2:Y:S01]  /*01d0*/  @!P1 LDG.E.EL R25, desc[UR10][R8.64] ;  /* 0x0000000a08199981 */ /* 0x0002a2000c2e1900 */
[----:B---3--:R-:W-:Y:S01]  /*01e0*/  LOP3.LUT R27, R3, 0x7f, R10, 0xf8, !PT ;  /* 0x0000007f031b7812 */ /* 0x008fe200078ef80a */
[----:B------:R-:W-:Y:S02]  /*01f0*/  UIMAD.WIDE UR4, UR9, 0x4, UR4 ;  /* 0x00000004090478a5 */ /* 0x000fe4000f8e0204 */
[----:B------:R3:W2:Y:S01]  /*0200*/  @!P0 LDG.E.EL R24, desc[UR10][R4.64] ;  /* 0x0000000a04188981 */ /* 0x0006a2000c2e1900 */
[----:B------:R-:W-:-:S02]  /*0210*/  LEA R27, R27, UR9, 0x6 ;  /* 0x000000091b1b7c11 */ /* 0x000fc4000f8e30ff */
[----:B------:R-:W-:Y:S02]  /*0220*/  PLOP3.LUT P1, PT, PT, PT, UP0, 0x80, 0x0 ;  /* 0x000000000000781c */ /* 0x000fe40003f2f008 */
[----:B------:R-:W-:Y:S01]  /*0230*/  PLOP3.LUT P0, PT, PT, PT, UP0, 0x80, 0x0 ;  /* 0x000000000000781c */ /* 0x000fe20003f0f008 */
[C---:B------:R-:W-:Y:S01]  /*0240*/  VIADD R23, R27.reuse, 0x4000 ;  /* 0x000040001b177836 */ /* 0x040fe20000000000 */
[----:B-1----:R-:W-:Y:S01]  /*0250*/  HFMA2.MMA R8, -RZ, RZ, 0, 0 ;  /* 0x00000000ff087435 */ /* 0x002fe200000001ff */
[----:B------:R-:W-:Y:S01]  /*0260*/  VIADD R21, R27, 0x2000 ;  /* 0x000020001b157836 */ /* 0x000fe20000000000 */
[----:B------:R-:W-:Y:S01]  /*0270*/  MOV R18, UR4 ;  /* 0x0000000400127c02 */ /* 0x000fe20008000f00 */
[----:B------:R-:W-:Y:S01]  /*0280*/  IMAD.U32 R19, RZ, RZ, UR5 ;  /* 0x00000005ff137e24 */ /* 0x000fe2000f8e00ff */
[----:B------:R-:W-:Y:S01]  /*0290*/  MOV R2, RZ ;  /* 0x000000ff00027202 */ /* 0x000fe20000000f00 */
[----:B----4-:R-:W-:-:S03]  /*02a0*/  IMAD.WIDE R22, R23, 0x4, R16 ;  /* 0x0000000417167825 */ /* 0x010fc600078e0210 */
[----:B------:R1:W4:Y:S01]  /*02b0*/  @!P3 LDG.E.EL R26, desc[UR10][R18.64] ;  /* 0x0000000a121ab981 */ /* 0x000322000c2e1900 */
[----:B---3--:R-:W-:-:S03]  /*02c0*/  IMAD.WIDE R4, R21, 0x4, R16 ;  /* 0x0000000415047825 */ /* 0x008fc600078e0210 */
[----:B------:R-:W3:Y:S01]  /*02d0*/  @!P2 LDG.E.EL R2, desc[UR10][R22.64] ;  /* 0x0000000a1602a981 */ /* 0x000ee2000c2e1900 */
[C-C-:B------:R-:W-:Y:S01]  /*02e0*/  IMAD.WIDE R28, R27.reuse, 0x4, R16.reuse ;  /* 0x000000041b1c7825 */ /* 0x140fe200078e0210 */
[----:B------:R-:W-:Y:S02]  /*02f0*/  PLOP3.LUT P2, PT, PT, PT, UP0, 0x80, 0x0 ;  /* 0x000000000000781c */ /* 0x000fe40003f4f008 */
[----:B------:R1:W2:Y:S01]  /*0300*/  @!P1 LDG.E.EL R8, desc[UR10][R4.64] ;  /* 0x0000000a04089981 */ /* 0x0002a2000c2e1900 */
[----:B------:R-:W-:Y:S01]  /*0310*/  PLOP3.LUT P1, PT, PT, PT, UP0, 0x80, 0x0 ;  /* 0x000000000000781c */ /* 0x000fe20003f2f008 */
[----:B------:R-:W-:Y:S02]  /*0320*/  VIADD R9, R27, 0x6000 ;  /* 0x000060001b097836 */ /* 0x000fe40000000000 */
[----:B------:R1:W2:Y:S01]  /*0330*/  @!P0 LDG.E.EL R7, desc[UR10][R28.64] ;  /* 0x0000000a1c078981 */ /* 0x0002a2000c2e1900 */
[----:B------:R-:W-:Y:S01]  /*0340*/  IADD3 R6, R27, 0x8000, RZ ;  /* 0x000080001b067810 */ /* 0x000fe20007ffe0ff */
[----:B-1----:R-:W-:Y:S01]  /*0350*/  IMAD.WIDE R18, R9, 0x4, R16 ;  /* 0x0000000409127825 */ /* 0x002fe200078e0210 */
[----:B------:R-:W-:-:S02]  /*0360*/  CS2R R12, SRZ ;  /* 0x00000000000c7805 */ /* 0x000fc4000001ff00 */
[----:B0-----:R-:W-:Y:S02]  /*0370*/  CS2R R4, SRZ ;  /* 0x0000000000047805 */ /* 0x001fe4000001ff00 */
[----:B------:R-:W-:Y:S01]  /*0380*/  PLOP3.LUT P3, PT, PT, PT, UP0, 0x80, 0x0 ;  /* 0x000000000000781c */ /* 0x000fe20003f6f008 */
[----:B------:R-:W-:-:S03]  /*0390*/  IMAD.WIDE R28, R6, 0x4, R16 ;  /* 0x00000004061c7825 */ /* 0x000fc600078e0210 */
[----:B------:R0:W3:Y:S01]  /*03a0*/  @!P2 LDG.E.EL R5, desc[UR10][R18.64] ;  /* 0x0000000a1205a981 */ /* 0x0000e2000c2e1900 */
[----:B------:R-:W-:Y:S01]  /*03b0*/  PLOP3.LUT P0, PT, PT, PT, UP0, 0x80, 0x0 ;  /* 0x000000000000781c */ /* 0x000fe20003f0f008 */
[----:B------:R-:W-:Y:S02]  /*03c0*/  VIADD R23, R27, 0xa000 ;  /* 0x0000a0001b177836 */ /* 0x000fe40000000000 */
[----:B------:R5:W3:Y:S01]  /*03d0*/  @!P1 LDG.E.EL R13, desc[UR10][R28.64] ;  /* 0x0000000a1c0d9981 */ /* 0x000ae2000c2e1900 */
[----:B------:R-:W-:Y:S01]  /*03e0*/  PLOP3.LUT P1, PT, PT, PT, UP0, 0x80, 0x0 ;  /* 0x000000000000781c */ /* 0x000fe20003f2f008 */
[----:B------:R-:W-:Y:S01]  /*03f0*/  IMAD.MOV.U32 R9, RZ, RZ, RZ ;  /* 0x000000ffff097224 */ /* 0x000fe200078e00ff */
[----:B------:R-:W-:Y:S02]  /*0400*/  IADD3 R22, R27, 0xc000, RZ ;  /* 0x0000c0001b167810 */ /* 0x000fe40007ffe0ff */
[----:B------:R-:W-:Y:S01]  /*0410*/  LOP3.LUT R20, R3, 0x7f, R10, 0xf8, !PT ;  /* 0x0000007f03147812 */ /* 0x000fe200078ef80a */
[----:B0-----:R-:W-:Y:S01]  /*0420*/  IMAD.WIDE R18, R23, 0x4, R16 ;  /* 0x0000000417127825 */ /* 0x001fe200078e0210 */
[----:B------:R-:W-:-:S02]  /*0430*/  MOV R6, RZ ;  /* 0x000000ff00067202 */ /* 0x000fc40000000f00 */
[----:B------:R-:W-:Y:S01]  /*0440*/  PLOP3.LUT P2, PT, PT, PT, UP0, 0x80, 0x0 ;  /* 0x000000000000781c */ /* 0x000fe20003f4f008 */
[----:B------:R-:W-:Y:S01]  /*0450*/  IMAD.WIDE R22, R22, 0x4, R16 ;  /* 0x0000000416167825 */ /* 0x000fe200078e0210 */
[----:B------:R-:W-:Y:S01]  /*0460*/  LEA R20, R20, UR9, 0x6 ;  /* 0x0000000914147c11 */ /* 0x000fe2000f8e30ff */
[----:B------:R0:W3:Y:S02]  /*0470*/  @!P3 LDG.E.EL R9, desc[UR10][R18.64] ;  /* 0x0000000a1209b981 */ /* 0x0000e4000c2e1900 */
[--C-:B-----5:R-:W-:Y:S02]  /*0480*/  IMAD.WIDE R28, R27, 0x4, R14.reuse ;  /* 0x000000041b1c7825 */ /* 0x120fe400078e020e */
[----:B------:R1:W5:Y:S01]  /*0490*/  @!P0 LDG.E.EL R6, desc[UR10][R22.64] ;  /* 0x0000000a16068981 */ /* 0x000362000c2e1900 */
[----:B------:R-:W-:Y:S01]  /*04a0*/  PLOP3.LUT P0, PT, PT, PT, UP0, 0x80, 0x0 ;  /* 0x000000000000781c */ /* 0x000fe20003f0f008 */
[----:B------:R-:W-:Y:S02]  /*04b0*/  IMAD.MOV.U32 R3, RZ, RZ, RZ ;  /* 0x000000ffff037224 */ /* 0x000fe400078e00ff */
[----:B------:R1:W3:Y:S01]  /*04c0*/  @!P1 LDG.E.EL R12, desc[UR10][R28.64] ;  /* 0x0000000a1c0c9981 */ /* 0x0002e2000c2e1900 */
[----:B0-----:R-:W-:Y:S01]  /*04d0*/  IMAD.WIDE R18, R21, 0x4, R14 ;  /* 0x0000000415127825 */ /* 0x001fe200078e020e */
[----:B------:R-:W-:-:S02]  /*04e0*/  IADD3 R21, R20, 0x4000, RZ ;  /* 0x0000400014157810 */ /* 0x000fc40007ffe0ff */
[----:B------:R-:W-:Y:S02]  /*04f0*/  PLOP3.LUT P1, PT, PT, PT, UP0, 0x80, 0x0 ;  /* 0x000000000000781c */ /* 0x000fe40003f2f008 */
[----:B-1----:R-:W-:Y:S01]  /*0500*/  CS2R R22, SRZ ;  /* 0x0000000000167805 */ /* 0x002fe2000001ff00 */
[----:B------:R0:W5:Y:S01]  /*0510*/  @!P2 LDG.E.EL R3, desc[UR10][R18.64] ;  /* 0x0000000a1203a981 */ /* 0x000162000c2e1900 */
[----:B------:R-:W-:-:S04]  /*0520*/  IMAD.WIDE R28, R21, 0x4, R14 ;  /* 0x00000004151c7825 */ /* 0x000fc800078e020e */
[----:B------:R-:W-:Y:S01]  /*0530*/  VIADD R21, R20, 0x6000 ;  /* 0x0000600014157836 */ /* 0x000fe20000000000 */
[----:B------:R-:W5:Y:S03]  /*0540*/  @!P0 LDG.E.EL R23, desc[UR10][R28.64] ;  /* 0x0000000a1c178981 */ /* 0x000f66000c2e1900 */
[----:B0-----:R-:W-:-:S05]  /*0550*/  IMAD.WIDE R18, R21, 0x4, R14 ;  /* 0x0000000415127825 */ /* 0x001fca00078e020e */
[----:B------:R0:W5:Y:S01]  /*0560*/  @!P1 LDG.E.EL R22, desc[UR10][R18.64] ;  /* 0x0000000a12169981 */ /* 0x000162000c2e1900 */
[----:B------:R-:W-:Y:S02]  /*0570*/  PLOP3.LUT P0, PT, PT, PT, UP0, 0x80, 0x0 ;  /* 0x000000000000781c */ /* 0x000fe40003f0f008 */
[----:B------:R-:W-:-:S05]  /*0580*/  IADD3 R27, R27, 0xe000, RZ ;  /* 0x0000e0001b1b7810 */ /* 0x000fca0007ffe0ff */
[----:B0-----:R-:W-:Y:S01]  /*0590*/  IMAD.WIDE R18, R27, 0x4, R16 ;  /* 0x000000041b127825 */ /* 0x001fe200078e0210 */
[----:B------:R-:W-:-:S05]  /*05a0*/  PLOP3.LUT P1, PT, PT, PT, UP0, 0x80, 0x0 ;  /* 0x000000000000781c */ /* 0x000fca0003f2f008 */
[----:B------:R0:W5:Y:S01]  /*05b0*/  @!P0 LDG.E.EL R4, desc[UR10][R18.64] ;  /* 0x0000000a12048981 */ /* 0x000162000c2e1900 */
[----:B------:R-:W-:Y:S01]  /*05c0*/  VIADD R17, R20, 0x8000 ;  /* 0x0000800014117836 */ /* 0x000fe20000000000 */
[----:B------:R-:W-:-:S03]  /*05d0*/  CS2R R28, SRZ ;  /* 0x00000000001c7805 */ /* 0x000fc6000001ff00 */
[----:B------:R-:W-:Y:S01]  /*05e0*/  IMAD.WIDE R16, R17, 0x4, R14 ;  /* 0x0000000411107825 */ /* 0x000fe200078e020e */
[----:B------:R-:W-:-:S03]  /*05f0*/  PLOP3.LUT P0, PT, PT, PT, UP0, 0x80, 0x0 ;  /* 0x000000000000781c */ /* 0x000fc60003f0f008 */
[----:B------:R-:W-:Y:S01]  /*0600*/  VIADD R21, R20, 0xc000 ;  /* 0x0000c00014157836 */ /* 0x000fe20000000000 */
[----:B0-----:R-:W-:Y:S01]  /*0610*/  IADD3 R19, R20, 0xa000, RZ ;  /* 0x0000a00014137810 */ /* 0x001fe20007ffe0ff */
[----:B------:R0:W5:Y:S01]  /*0620*/  @!P1 LDG.E.EL R28, desc[UR10][R16.64] ;  /* 0x0000000a101c9981 */ /* 0x000162000c2e1900 */
[----:B------:R-:W-:Y:S01]  /*0630*/  PLOP3.LUT P1, PT, PT, PT, UP0, 0x80, 0x0 ;  /* 0x000000000000781c */ /* 0x000fe20003f2f008 */
[----:B------:R-:W-:Y:S01]  /*0640*/  IMAD.WIDE R20, R21, 0x4, R14 ;  /* 0x0000000415147825 */ /* 0x000fe200078e020e */
[----:B------:R-:W-:-:S03]  /*0650*/  PLOP3.LUT P2, PT, PT, PT, UP0, 0x80, 0x0 ;  /* 0x000000000000781c */ /* 0x000fc60003f4f008 */
[----:B------:R-:W-:-:S04]  /*0660*/  IMAD.WIDE R18, R19, 0x4, R14 ;  /* 0x0000000413127825 */ /* 0x000fc800078e020e */
[----:B------:R-:W-:Y:S01]  /*0670*/  IMAD.WIDE R14, R27, 0x4, R14 ;  /* 0x000000041b0e7825 */ /* 0x000fe200078e020e */
[----:B------:R-:W-:Y:S01]  /*0680*/  HFMA2.MMA R27, -RZ, RZ, 0, 0 ;  /* 0x00000000ff1b7435 */ /* 0x000fe200000001ff */
[----:B------:R-:W5:Y:S02]  /*0690*/  @!P0 LDG.E.EL R29, desc[UR10][R18.64] ;  /* 0x0000000a121d8981 */ /* 0x000f64000c2e1900 */
[----:B0-----:R-:W-:-:S06]  /*06a0*/  IMAD.MOV.U32 R16, RZ, RZ, RZ ;  /* 0x000000ffff107224 */ /* 0x001fcc00078e00ff */
[----:B------:R0:W5:Y:S04]  /*06b0*/  @!P2 LDG.E.EL R16, desc[UR10][R14.64] ;  /* 0x0000000a0e10a981 */ /* 0x000168000c2e1900 */
[----:B------:R1:W5:Y:S01]  /*06c0*/  @!P1 LDG.E.EL R27, desc[UR10][R20.64] ;  /* 0x0000000a141b9981 */ /* 0x000362000c2e1900 */
[----:B------:R-:W-:Y:S01]  /*06d0*/  PLOP3.LUT P0, PT, PT, PT, UP0, 0x80, 0x0 ;  /* 0x000000000000781c */ /* 0x000fe20003f0f008 */
[----:B------:R-:W-:Y:S01]  /*06e0*/  UMOV UR4, URZ ;  /* 0x0000003f00047c82 */ /* 0x000fe20008000000 */
[----:B------:R-:W-:Y:S02]  /*06f0*/  PLOP3.LUT P2, PT, PT, PT, UP0, 0x80, 0x0 ;  /* 0x000000000000781c */ /* 0x000fe40003f4f008 */
[----:B------:R-:W-:Y:S02]  /*0700*/  PLOP3.LUT P3, PT, PT, PT, UP0, 0x80, 0x0 ;  /* 0x000000000000781c */ /* 0x000fe40003f6f008 */
[----:B------:R-:W-:Y:S01]  /*0710*/  PLOP3.LUT P4, PT, PT, PT, UP0, 0x80, 0x0 ;  /* 0x000000000000781c */ /* 0x000fe20003f8f008 */
[----:B0-----:R-:W-:Y:S01]  /*0720*/  IMAD.MOV.U32 R14, RZ, RZ, 0x3e800000 ;  /* 0x3e800000ff0e7424 */ /* 0x001fe200078e00ff */
[----:B------:R-:W-:Y:S01]  /*0730*/  UMOV UR5, URZ ;  /* 0x0000003f00057c82 */ /* 0x000fe20008000000 */
[----:B------:R-:W-:Y:S01]  /*0740*/  UMOV UR6, URZ ;  /* 0x0000003f00067c82 */ /* 0x000fe20008000000 */
[----:B------:R-:W-:Y:S01]  /*0750*/  SHF.L.U32 R15, R10, 0x2, RZ ;  /* 0x000000020a0f7819 */ /* 0x000fe200000006ff */
[----:B------:R-:W0:Y:S01]  /*0760*/  S2UR UR8, SR_CgaCtaId ;  /* 0x00000000000879c3 */ /* 0x000e220000008800 */
[----:B------:R-:W-:Y:S01]  /*0770*/  SHF.R.S32.HI R10, RZ, 0x15, R0 ;  /* 0x00000015ff0a7819 */ /* 0x000fe20000011400 */
[----:B------:R-:W-:Y:S01]  /*0780*/  UMOV UR7, 0x400 ;  /* 0x0000040000077882 */ /* 0x000fe20000000000 */
[----:B------:R-:W-:Y:S01]  /*0790*/  LOP3.LUT R15, R15, 0x1fc, RZ, 0xc0, !PT ;  /* 0x000001fc0f0f7812 */ /* 0x000fe200078ec0ff */
[----:B0-----:R-:W-:Y:S01]  /*07a0*/  UPRMT UR7, UR8, 0x654, UR7 ;  /* 0x0000065408077896 */ /* 0x001fe20008000007 */
[----:B------:R-:W-:-:S13]  /*07b0*/  @!P0 R2UR UR4, R11 ;  /* 0x000000000b0482ca */ /* 0x000fda00000e0000 */
[----:B------:R-:W-:-:S05]  /*07c0*/  MOV R11, UR4 ;  /* 0x00000004000b7c02 */ /* 0x000fca0008000f00 */
[----:B------:R-:W-:-:S04]  /*07d0*/  FADD R11, R11, 9.9999997473787516356e-06 ;  /* 0x3727c5ac0b0b7421 */ /* 0x000fc80000000000 */
[----:B------:R-:W0:Y:S02]  /*07e0*/  MUFU.SQRT R17, R11 ;  /* 0x0000000b00117308 */ /* 0x000e240000002000 */
[C---:B0-----:R-:W-:Y:S02]  /*07f0*/  FSETP.GT.AND P0, PT, R17.reuse, 8.50705917302346158658e+37, PT ;  /* 0x7e8000001100780b */ /* 0x041fe40003f04000 */
[----:B------:R-:W-:-:S11]  /*0800*/  FSETP.GEU.AND P1, PT, R17, 1.175494350822287508e-38, PT ;  /* 0x008000001100780b */ /* 0x000fd60003f2e000 */
[----:B------:R-:W-:-:S04]  /*0810*/  @P0 FMUL R17, R17, 0.25 ;  /* 0x3e80000011110820 */ /* 0x000fc80000400000 */
[----:B------:R-:W-:Y:S01]  /*0820*/  @!P1 FMUL R17, R17, 16777216 ;  /* 0x4b80000011119820 */ /* 0x000fe20000400000 */
[----:B------:R-:W-:Y:S01]  /*0830*/  UMOV UR4, URZ ;  /* 0x0000003f00047c82 */ /* 0x000fe20008000000 */
[----:B--2---:R-:W-:-:S04]  /*0840*/  @!P2 R2UR UR4, R24 ;  /* 0x000000001804a2ca */ /* 0x004fc800000e0000 */
[----:B------:R-:W0:Y:S01]  /*0850*/  MUFU.RCP R17, R17 ;  /* 0x0000001100117308 */ /* 0x000e220000001000 */
[----:B------:R-:W-:Y:S02]  /*0860*/  @!P3 R2UR UR5, R25 ;  /* 0x000000001905b2ca */ /* 0x000fe400000e0000 */
[----:B------:R-:W-:Y:S02]  /*0870*/  FSEL R14, R14, 1, P0 ;  /* 0x3f8000000e0e7808 */ /* 0x000fe40000000000 */
[----:B----4-:R-:W-:-:S03]  /*0880*/  @!P4 R2UR UR6, R26 ;  /* 0x000000001a06c2ca */ /* 0x010fc600000e0000 */
[----:B------:R-:W-:Y:S01]  /*0890*/  @!P1 FMUL R14, R14, 16777216 ;  /* 0x4b8000000e0e9820 */ /* 0x000fe20000400000 */
[----:B------:R-:W-:Y:S01]  /*08a0*/  FADD R18, R7, -UR4 ;  /* 0x8000000407127e21 */ /* 0x000fe20008000000 */
[----:B------:R-:W-:Y:S02]  /*08b0*/  FADD R8, R8, -UR4 ;  /* 0x8000000408087e21 */ /* 0x000fe40008000000 */
[----:B0-----:R-:W-:Y:S02]  /*08c0*/  FMUL R11, R17, R14 ;  /* 0x0000000e110b7220 */ /* 0x001fe40000400000 */
[----:B------:R-:W-:Y:S01]  /*08d0*/  MOV R7, UR5 ;  /* 0x0000000500077c02 */ /* 0x000fe20008000f00 */
[----:B------:R-:W0:Y:S01]  /*08e0*/  S2R R14, SR_TID.X ;  /* 0x00000000000e7919 */ /* 0x000e220000002100 */
[----:B------:R-:W-:Y:S02]  /*08f0*/  IMAD.U32 R17, RZ, RZ, UR5 ;  /* 0x00000005ff117e24 */ /* 0x000fe4000f8e00ff */
[C---:B------:R-:W-:Y:S01]  /*0900*/  FMUL R18, R11.reuse, R18 ;  /* 0x000000120b127220 */ /* 0x040fe20000400000 */
[----:B------:R-:W-:-:S03]  /*0910*/  FMUL R8, R11, R8 ;  /* 0x000000080b087220 */ /* 0x000fc60000400000 */
[----:B------:R-:W-:Y:S01]  /*0920*/  FFMA R7, R18, R7, UR6 ;  /* 0x0000000612077e23 */ /* 0x000fe20008000007 */
[----:B------:R-:W-:Y:S01]  /*0930*/  FFMA R18, R8, R17, UR6 ;  /* 0x0000000608127e23 */ /* 0x000fe20008000011 */
[----:B------:R-:W-:Y:S02]  /*0940*/  IMAD.SHL.U32 R8, R0, 0x400, RZ ;  /* 0x0000040000087824 */ /* 0x000fe400078e00ff */
[----:B---3--:R-:W-:Y:S01]  /*0950*/  FADD R2, R2, -UR4 ;  /* 0x8000000402027e21 */ /* 0x008fe20008000000 */
[----:B------:R-:W-:Y:S01]  /*0960*/  FADD R0, R5, -UR4 ;  /* 0x8000000405007e21 */ /* 0x000fe20008000000 */
[----:B------:R-:W-:Y:S01]  /*0970*/  MOV R19, UR5 ;  /* 0x0000000500137c02 */ /* 0x000fe20008000f00 */
[----:B-1----:R-:W-:Y:S02]  /*0980*/  IMAD.U32 R20, RZ, RZ, UR5 ;  /* 0x00000005ff147e24 */ /* 0x002fe4000f8e00ff */
[C---:B------:R-:W-:Y:S01]  /*0990*/  FMUL R2, R11.reuse, R2 ;  /* 0x000000020b027220 */ /* 0x040fe20000400000 */
[----:B------:R-:W-:-:S03]  /*09a0*/  FMUL R5, R11, R0 ;  /* 0x000000000b057220 */ /* 0x000fc60000400000 */
[----:B------:R-:W-:Y:S01]  /*09b0*/  FFMA R2, R2, R19, UR6 ;  /* 0x0000000602027e23 */ /* 0x000fe20008000013 */
[----:B------:R-:W-:Y:S01]  /*09c0*/  FFMA R5, R5, R20, UR6 ;  /* 0x0000000605057e23 */ /* 0x000fe20008000014 */
[----:B------:R-:W-:Y:S02]  /*09d0*/  FSETP.GT.AND P3, PT, R7, RZ, PT ;  /* 0x000000ff0700720b */ /* 0x000fe40003f64000 */
[----:B------:R-:W-:Y:S02]  /*09e0*/  FSETP.GT.AND P2, PT, R18, RZ, PT ;  /* 0x000000ff1200720b */ /* 0x000fe40003f44000 */
[----:B------:R-:W-:Y:S02]  /*09f0*/  FSETP.GT.AND P1, PT, R2, RZ, PT ;  /* 0x000000ff0200720b */ /* 0x000fe40003f24000 */
[----:B------:R-:W-:Y:S02]  /*0a00*/  FSETP.GT.AND P0, PT, R5, RZ, PT ;  /* 0x000000ff0500720b */ /* 0x000fe40003f04000 */
[----:B------:R-:W-:-:S05]  /*0a10*/  SGXT R0, R10, 0x1 ;  /* 0x000000010a00781a */ /* 0x000fca0000000200 */
[----:B------:R-:W-:Y:S01]  /*0a20*/  @!P3 FMUL R7, R7, 0.10000000149011611938 ;  /* 0x3dcccccd0707b820 */ /* 0x000fe20000400000 */
[----:B0-----:R-:W-:Y:S01]  /*0a30*/  LOP3.LUT R19, R14, 0x7f, RZ, 0xc0, !PT ;  /* 0x0000007f0e137812 */ /* 0x001fe200078ec0ff */
[----:B------:R-:W-:Y:S02]  /*0a40*/  @!P2 FMUL R18, R18, 0.10000000149011611938 ;  /* 0x3dcccccd1212a820 */ /* 0x000fe40000400000 */
[----:B------:R-:W-:Y:S02]  /*0a50*/  @!P1 FMUL R2, R2, 0.10000000149011611938 ;  /* 0x3dcccccd02029820 */ /* 0x000fe40000400000 */
[----:B------:R-:W-:Y:S01]  /*0a60*/  @!P0 FMUL R5, R5, 0.10000000149011611938 ;  /* 0x3dcccccd05058820 */ /* 0x000fe20000400000 */
[----:B------:R-:W-:Y:S01]  /*0a70*/  LOP3.LUT R17, R15, R8, RZ, 0xfc, !PT ;  /* 0x000000080f117212 */ /* 0x000fe200078efcff */
[----:B------:R-:W-:Y:S01]  /*0a80*/  FADD R7, R7, R12 ;  /* 0x0000000c07077221 */ /* 0x000fe20000000000 */
[----:B------:R-:W-:Y:S01]  /*0a90*/  LEA R12, R19, UR7, 0x2 ;  /* 0x00000007130c7c11 */ /* 0x000fe2000f8e10ff */
[----:B-----5:R-:W-:Y:S01]  /*0aa0*/  FADD R3, R18, R3 ;  /* 0x0000000312037221 */ /* 0x020fe20000000000 */
[----:B------:R-:W-:Y:S01]  /*0ab0*/  FADD R23, R2, R23 ;  /* 0x0000001702177221 */ /* 0x000fe20000000000 */
[----:B------:R-:W-:Y:S01]  /*0ac0*/  FADD R19, R5, R22 ;  /* 0x0000001605137221 */ /* 0x000fe20000000000 */
[----:B------:R-:W-:Y:S01]  /*0ad0*/  LEA.HI R10, R0, R17, RZ, 0xa ;  /* 0x00000011000a7211 */ /* 0x000fe200078f50ff */
[----:B------:R-:W-:Y:S03]  /*0ae0*/  STS [R12], R7 ;  /* 0x000000070c007388 */ /* 0x000fe60000000800 */
[----:B------:R-:W-:Y:S01]  /*0af0*/  LOP3.LUT R20, R10, 0xfffffc00, RZ, 0xc0, !PT ;  /* 0xfffffc000a147812 */ /* 0x000fe200078ec0ff */
[----:B------:R0:W-:Y:S04]  /*0b00*/  STS [R12+0x200], R3 ;  /* 0x000200030c007388 */ /* 0x0001e80000000800 */
[----:B------:R-:W-:Y:S04]  /*0b10*/  STS [R12+0x400], R23 ;  /* 0x000400170c007388 */ /* 0x000fe80000000800 */
[----:B------:R1:W-:Y:S01]  /*0b20*/  STS [R12+0x600], R19 ;  /* 0x000600130c007388 */ /* 0x0003e20000000800 */
[----:B------:R-:W-:Y:S01]  /*0b30*/  IADD3 R14, R17, -R20, RZ ;  /* 0x80000014110e7210 */ /* 0x000fe20007ffe0ff */
[----:B------:R-:W-:Y:S01]  /*0b40*/  FADD R20, R13, -UR4 ;  /* 0x800000040d147e21 */ /* 0x000fe20008000000 */
[----:B------:R-:W-:-:S03]  /*0b50*/  IMAD.U32 R17, RZ, RZ, UR5 ;  /* 0x00000005ff117e24 */ /* 0x000fc6000f8e00ff */
[----:B------:R-:W-:Y:S01]  /*0b60*/  FMUL R20, R11, R20 ;  /* 0x000000140b147220 */ /* 0x000fe20000400000 */
[----:B------:R-:W-:Y:S01]  /*0b70*/  FADD R18, R9, -UR4 ;  /* 0x8000000409127e21 */ /* 0x000fe20008000000 */
[----:B------:R-:W-:Y:S02]  /*0b80*/  FADD R22, R4, -UR4 ;  /* 0x8000000404167e21 */ /* 0x000fe40008000000 */
[----:B------:R-:W-:Y:S01]  /*0b90*/  FFMA R17, R20, R17, UR6 ;  /* 0x0000000614117e23 */ /* 0x000fe20008000011 */
[----:B------:R-:W-:Y:S01]  /*0ba0*/  FADD R20, R6, -UR4 ;  /* 0x8000000406147e21 */ /* 0x000fe20008000000 */
[----:B------:R-:W-:Y:S01]  /*0bb0*/  MOV R21, UR5 ;  /* 0x0000000500157c02 */ /* 0x000fe20008000f00 */
[----:B------:R-:W-:Y:S01]  /*0bc0*/  IMAD.U32 R2, RZ, RZ, UR5 ;  /* 0x00000005ff027e24 */ /* 0x000fe2000f8e00ff */
[----:B------:R-:W-:Y:S01]  /*0bd0*/  MOV R9, UR5 ;  /* 0x0000000500097c02 */ /* 0x000fe20008000f00 */
[C---:B------:R-:W-:Y:S01]  /*0be0*/  FMUL R18, R11.reuse, R18 ;  /* 0x000000120b127220 */ /* 0x040fe20000400000 */
[C---:B0-----:R-:W-:Y:S01]  /*0bf0*/  FMUL R3, R11.reuse, R20 ;  /* 0x000000140b037220 */ /* 0x041fe20000400000 */
[----:B------:R-:W-:Y:S01]  /*0c00*/  FMUL R22, R11, R22 ;  /* 0x000000160b167220 */ /* 0x000fe20000400000 */
[----:B------:R-:W-:Y:S01]  /*0c10*/  LEA R13, R15, UR7, 0x2 ;  /* 0x000000070f0d7c11 */ /* 0x000fe2000f8e10ff */
[----:B------:R-:W-:Y:S01]  /*0c20*/  BAR.SYNC.DEFER_BLOCKING 0x0 ;  /* 0x0000000000007b1d */ /* 0x000fe20000010000 */
[----:B------:R-:W-:Y:S01]  /*0c30*/  FFMA R18, R18, R21, UR6 ;  /* 0x0000000612127e23 */ /* 0x000fe20008000015 */
[----:B------:R-:W-:Y:S01]  /*0c40*/  FFMA R20, R3, R2, UR6 ;  /* 0x0000000603147e23 */ /* 0x000fe20008000002 */
[----:B------:R-:W-:Y:S01]  /*0c50*/  FFMA R9, R22, R9, UR6 ;  /* 0x0000000616097e23 */ /* 0x000fe20008000009 */
[----:B------:R-:W-:-:S02]  /*0c60*/  FSETP.GT.AND P3, PT, R17, RZ, PT ;  /* 0x000000ff1100720b */ /* 0x000fc40003f64000 */
[----:B------:R-:W-:Y:S02]  /*0c70*/  FSETP.GT.AND P2, PT, R18, RZ, PT ;  /* 0x000000ff1200720b */ /* 0x000fe40003f44000 */
[----:B------:R-:W0:Y:S01]  /*0c80*/  LDC.64 R2, c[0x0][0x240] ;  /* 0x00009000ff027b82 */ /* 0x000e220000000a00 */
[----:B------:R-:W-:Y:S02]  /*0c90*/  FSETP.GT.AND P1, PT, R20, RZ, PT ;  /* 0x000000ff1400720b */ /* 0x000fe40003f24000 */
[----:B------:R-:W-:Y:S01]  /*0ca0*/  FSETP.GT.AND P0, PT, R9, RZ, PT ;  /* 0x000000ff0900720b */ /* 0x000fe20003f04000 */
[----:B------:R-:W2:Y:S05]  /*0cb0*/  LDS.128 R4, [R13] ;  /* 0x000000000d047984 */ /* 0x000eaa0000000c00 */
[----:B------:R-:W-:-:S02]  /*0cc0*/  @!P3 FMUL R17, R17, 0.10000000149011611938 ;  /* 0x3dcccccd1111b820 */ /* 0x000fc40000400000 */
[----:B------:R-:W-:-:S03]  /*0cd0*/  @!P2 FMUL R18, R18, 0.10000000149011611938 ;  /* 0x3dcccccd1212a820 */ /* 0x000fc60000400000 */
[----:B------:R-:W-:Y:S02]  /*0ce0*/  @!P1 FMUL R20, R20, 0.10000000149011611938 ;  /* 0x3dcccccd14149820 */ /* 0x000fe40000400000 */
[----:B------:R-:W-:Y:S01]  /*0cf0*/  @!P0 FMUL R9, R9, 0.10000000149011611938 ;  /* 0x3dcccccd09098820 */ /* 0x000fe20000400000 */
[----:B------:R-:W-:Y:S01]  /*0d00*/  FADD R17, R17, R28 ;  /* 0x0000001c11117221 */ /* 0x000fe20000000000 */
[----:B------:R-:W-:Y:S01]  /*0d10*/  BAR.SYNC.DEFER_BLOCKING 0x0 ;  /* 0x0000000000007b1d */ /* 0x000fe20000010000 */
[----:B------:R-:W-:Y:S01]  /*0d20*/  FADD R29, R18, R29 ;  /* 0x0000001d121d7221 */ /* 0x000fe20000000000 */
[----:B------:R-:W-:Y:S01]  /*0d30*/  FADD R27, R20, R27 ;  /* 0x0000001b141b7221 */ /* 0x000fe20000000000 */
[----:B------:R-:W-:Y:S01]  /*0d40*/  FADD R9, R9, R16 ;  /* 0x0000001009097221 */ /* 0x000fe20000000000 */
[----:B------:R-:W-:Y:S01]  /*0d50*/  IMAD.U32 R11, RZ, RZ, UR9 ;  /* 0x00000009ff0b7e24 */ /* 0x000fe2000f8e00ff */
[----:B------:R-:W-:-:S03]  /*0d60*/  SHF.L.U32 R10, R10, 0x6, RZ ;  /* 0x000000060a0a7819 */ /* 0x000fc600000006ff */
[----:B------:R-:W-:Y:S01]  /*0d70*/  IMAD R14, R11, 0x400, R14 ;  /* 0x000004000b0e7824 */ /* 0x000fe200078e020e */
[----:B------:R-:W-:Y:S02]  /*0d80*/  LOP3.LUT R11, R10, 0xffff0000, RZ, 0xc0, !PT ;  /* 0xffff00000a0b7812 */ /* 0x000fe400078ec0ff */
[----:B------:R-:W-:Y:S01]  /*0d90*/  PLOP3.LUT P0, PT, PT, PT, UP0, 0x80, 0x0 ;  /* 0x000000000000781c */ /* 0x000fe20003f0f008 */
[----:B------:R3:W-:Y:S04]  /*0da0*/  STS [R12], R17 ;  /* 0x000000110c007388 */ /* 0x0007e80000000800 */
[----:B------:R3:W-:Y:S04]  /*0db0*/  STS [R12+0x200], R29 ;  /* 0x0002001d0c007388 */ /* 0x0007e80000000800 */
[----:B------:R3:W-:Y:S04]  /*0dc0*/  STS [R12+0x400], R27 ;  /* 0x0004001b0c007388 */ /* 0x0007e80000000800 */
[----:B------:R3:W-:Y:S01]  /*0dd0*/  STS [R12+0x600], R9 ;  /* 0x000600090c007388 */ /* 0x0007e20000000800 */
[----:B------:R-:W-:Y:S01]  /*0de0*/  BAR.SYNC.DEFER_BLOCKING 0x0 ;  /* 0x0000000000007b1d */ /* 0x000fe20000010000 */
[----:B------:R-:W-:-:S02]  /*0df0*/  PLOP3.LUT P1, PT, PT, PT, UP0, 0x40, 0x0 ;  /* 0x000000000000781c */ /* 0x000fc40003f2e808 */
[----:B------:R-:W-:-:S05]  /*0e00*/  IADD3 R11, R14, R11, RZ ;  /* 0x0000000b0e0b7210 */ /* 0x000fca0007ffe0ff */
[----:B0-----:R-:W-:-:S04]  /*0e10*/  IMAD.WIDE R10, R11, 0x4, R2 ;  /* 0x000000040b0a7825 */ /* 0x001fc800078e0202 */
[----:B-1----:R-:W-:Y:S01]  /*0e20*/  IMAD.U32 R19, RZ, RZ, UR9 ;  /* 0x00000009ff137e24 */ /* 0x002fe2000f8e00ff */
[----:B--2---:R3:W-:Y:S01]  /*0e30*/  @!P0 STG.E.128 desc[UR10][R10.64], R4 ;  /* 0x000000040a008986 */ /* 0x0047e2000c101d0a */
[----:B------:R-:W-:Y:S05]  /*0e40*/  @!P1 EXIT ;  /* 0x000000000000994d */ /* 0x000fea0003800000 */
[----:B---3--:R-:W0:Y:S01]  /*0e50*/  LDS.128 R4, [R13] ;  /* 0x000000000d047984 */ /* 0x008e220000000c00 */
[----:B------:R-:W-:-:S04]  /*0e60*/  LOP3.LUT R15, R15, 0x200, R8, 0xfe, !PT ;  /* 0x000002000f0f7812 */ /* 0x000fc800078efe08 */
[----:B------:R-:W-:-:S04]  /*0e70*/  LEA.HI R0, R0, R15, RZ, 0xa ;  /* 0x0000000f00007211 */ /* 0x000fc800078f50ff */
[C---:B------:R-:W-:Y:S02]  /*0e80*/  LOP3.LUT R8, R0.reuse, 0xfffffc00, RZ, 0xc0, !PT ;  /* 0xfffffc0000087812 */ /* 0x040fe400078ec0ff */
[----:B------:R-:W-:-:S03]  /*0e90*/  SHF.L.U32 R0, R0, 0x6, RZ ;  /* 0x0000000600007819 */ /* 0x000fc600000006ff */
[----:B------:R-:W-:Y:S01]  /*0ea0*/  IMAD.IADD R8, R15, 0x1, -R8 ;  /* 0x000000010f087824 */ /* 0x000fe200078e0a08 */
[----:B------:R-:W-:-:S04]  /*0eb0*/  LOP3.LUT R9, R0, 0xffff0000, RZ, 0xc0, !PT ;  /* 0xffff000000097812 */ /* 0x000fc800078ec0ff */
[----:B------:R-:W-:-:S05]  /*0ec0*/  LEA R8, R19, R8, 0xa ;  /* 0x0000000813087211 */ /* 0x000fca00078e50ff */
[----:B------:R-:W-:-:S04]  /*0ed0*/  IMAD.IADD R9, R8, 0x1, R9 ;  /* 0x0000000108097824 */ /* 0x000fc800078e0209 */
[----:B------:R-:W-:-:S05]  /*0ee0*/  IMAD.WIDE R2, R9, 0x4, R2 ;  /* 0x0000000409027825 */ /* 0x000fca00078e0202 */
[----:B0-----:R-:W-:Y:S01]  /*0ef0*/  STG.E.128 desc[UR10][R2.64], R4 ;  /* 0x0000000402007986 */ /* 0x001fe2000c101d0a */
[----:B------:R-:W-:Y:S05]  /*0f00*/  EXIT ;  /* 0x000000000000794d */ /* 0x000fea0003800000 */
.L_x_0:
[----:B------:R-:W-:-:S00]  /*0f10*/  BRA `(.L_x_0) ;  /* 0xfffffffc00fc7947 */ /* 0x000fc0000383ffff */
[----:B------:R-:W-:-:S00]  /*0f20*/  NOP ;  /* 0x0000000000007918 */ /* 0x000fc00000000000 */
        /* <DEDUP_REMOVED lines=13> */
.L_x_1:


//--------------------- .nv.global.init           --------------------------
	.section	.nv.global.init,"aw",@progbits
.nv.global.init:
	.type		_$_str,@object
	.size		_$_str,(_$_str_$_2 - _$_str)
_$_str:
        /*0000*/ 	.byte	0x5f, 0x5f, 0x43, 0x55, 0x44, 0x41, 0x5f, 0x46, 0x54, 0x5a, 0x00
	.type		_$_str_$_2,@object
	.size		_$_str_$_2,(.L_1 - _$_str_$_2)
_$_str_$_2:
        /*000b*/ 	.byte	0x5f, 0x5f, 0x43, 0x55, 0x44, 0x41, 0x5f, 0x50, 0x52, 0x45, 0x43, 0x5f, 0x53, 0x51, 0x52, 0x54
        /*001b*/ 	.byte	0x00
.L_1:


//--------------------- .nv.shared.triton_poi_fused__native_batch_norm_legit_no_training_add_leaky_relu_10 --------------------------
	.section	.nv.shared.triton_poi_fused__native_batch_norm_legit_no_training_add_leaky_relu_10,"aw",@nobits
	.sectionflags	@""
	.align	16
	.zero		1024


//--------------------- .nv.constant0.triton_poi_fused__native_batch_norm_legit_no_training_add_leaky_relu_10 --------------------------
	.section	.nv.constant0.triton_poi_fused__native_batch_norm_legit_no_training_add_leaky_relu_10,"a",@progbits
	.sectionflags	@""
	.align	4
.nv.constant0.triton_poi_fused__native_batch_norm_legit_no_training_add_leaky_relu_10:
	.zero		592
